	.headerflags	@"EF_CUDA_TEXMODE_UNIFIED EF_CUDA_64BIT_ADDRESS EF_CUDA_ACCELERATORS EF_CUDA_SM90 EF_CUDA_VIRTUAL_SM(EF_CUDA_SM90)"
	.elftype	@"ET_EXEC"


//--------------------- .nv.info                  --------------------------
	.section	.nv.info,"",@"SHT_CUDA_INFO"
	.align	4


	//----- nvinfo : EIATTR_REGCOUNT
	.align		4
        /*0000*/ 	.byte	0x04, 0x2f
        /*0002*/ 	.short	(.L_3 - .L_2)
	.align		4
.L_2:
        /*0004*/ 	.word	index@(triton_poi_fused__native_batch_norm_legit_no_training_add_relu_12)
        /*0008*/ 	.word	0x00000014


	//----- nvinfo : EIATTR_MIN_STACK_SIZE
	.align		4
.L_3:
        /*000c*/ 	.byte	0x04, 0x12
        /*000e*/ 	.short	(.L_5 - .L_4)
	.align		4
.L_4:
        /*0010*/ 	.word	index@(triton_poi_fused__native_batch_norm_legit_no_training_add_relu_12)
        /*0014*/ 	.word	0x00000000


	//----- nvinfo : EIATTR_FRAME_SIZE
	.align		4
.L_5:
        /*0018*/ 	.byte	0x04, 0x11
        /*001a*/ 	.short	(.L_7 - .L_6)
	.align		4
.L_6:
        /*001c*/ 	.word	index@(triton_poi_fused__native_batch_norm_legit_no_training_add_relu_12)
        /*0020*/ 	.word	0x00000000


	//----- nvinfo : EIATTR_MIN_STACK_SIZE
	.align		4
.L_7:
        /*0024*/ 	.byte	0x04, 0x12
        /*0026*/ 	.short	(.L_9 - .L_8)
	.align		4
.L_8:
        /*0028*/ 	.word	index@(triton_poi_fused__native_batch_norm_legit_no_training_add_relu_12)
        /*002c*/ 	.word	0x00000000
.L_9:


//--------------------- .nv.info.triton_poi_fused__native_batch_norm_legit_no_training_add_relu_12 --------------------------
	.section	.nv.info.triton_poi_fused__native_batch_norm_legit_no_training_add_relu_12,"",@"SHT_CUDA_INFO"
	.sectionflags	@""
	.align	4


	//----- nvinfo : EIATTR_CUDA_API_VERSION
	.align		4
        /*0000*/ 	.byte	0x04, 0x37
        /*0002*/ 	.short	(.L_11 - .L_10)
.L_10:
        /*0004*/ 	.word	0x0000007c


	//----- nvinfo : EIATTR_KPARAM_INFO
	.align		4
.L_11:
        /*0008*/ 	.byte	0x04, 0x17
        /*000a*/ 	.short	(.L_13 - .L_12)
.L_12:
        /*000c*/ 	.word	0x00000000
        /*0010*/ 	.short	0x0007
        /*0012*/ 	.short	0x0038
        /*0014*/ 	.byte	0x00, 0xf0, 0x11, 0x00


	//----- nvinfo : EIATTR_KPARAM_INFO
	.align		4
.L_13:
        /*0018*/ 	.byte	0x04, 0x17
        /*001a*/ 	.short	(.L_15 - .L_14)
.L_14:
        /*001c*/ 	.word	0x00000000
        /*0020*/ 	.short	0x0006
        /*0022*/ 	.short	0x0030
        /*0024*/ 	.byte	0x00, 0xf4, 0x21, 0x00


	//----- nvinfo : EIATTR_KPARAM_INFO
	.align		4
.L_15:
        /*0028*/ 	.byte	0x04, 0x17
        /*002a*/ 	.short	(.L_17 - .L_16)
.L_16:
        /*002c*/ 	.word	0x00000000
        /*0030*/ 	.short	0x0005
        /*0032*/ 	.short	0x0028
        /*0034*/ 	.byte	0x00, 0xf4, 0x21, 0x00


	//----- nvinfo : EIATTR_KPARAM_INFO
	.align		4
.L_17:
        /*0038*/ 	.byte	0x04, 0x17
        /*003a*/ 	.short	(.L_19 - .L_18)
.L_18:
        /*003c*/ 	.word	0x00000000
        /*0040*/ 	.short	0x0004
        /*0042*/ 	.short	0x0020
        /*0044*/ 	.byte	0x00, 0xf4, 0x21, 0x00


	//----- nvinfo : EIATTR_KPARAM_INFO
	.align		4
.L_19:
        /*0048*/ 	.byte	0x04, 0x17
        /*004a*/ 	.short	(.L_21 - .L_20)
.L_20:
        /*004c*/ 	.word	0x00000000
        /*0050*/ 	.short	0x0003
        /*0052*/ 	.short	0x0018
        /*0054*/ 	.byte	0x00, 0xf4, 0x21, 0x00


	//----- nvinfo : EIATTR_KPARAM_INFO
	.align		4
.L_21:
        /*0058*/ 	.byte	0x04, 0x17
        /*005a*/ 	.short	(.L_23 - .L_22)
.L_22:
        /*005c*/ 	.word	0x00000000
        /*0060*/ 	.short	0x0002
        /*0062*/ 	.short	0x0010
        /*0064*/ 	.byte	0x00, 0xf4, 0x21, 0x00


	//----- nvinfo : EIATTR_KPARAM_INFO
	.align		4
.L_23:
        /*0068*/ 	.byte	0x04, 0x17
        /*006a*/ 	.short	(.L_25 - .L_24)
.L_24:
        /*006c*/ 	.word	0x00000000
        /*0070*/ 	.short	0x0001
        /*0072*/ 	.short	0x0008
        /*0074*/ 	.byte	0x00, 0xf4, 0x21, 0x00


	//----- nvinfo : EIATTR_KPARAM_INFO
	.align		4
.L_25:
        /*0078*/ 	.byte	0x04, 0x17
        /*007a*/ 	.short	(.L_27 - .L_26)
.L_26:
        /*007c*/ 	.word	0x00000000
        /*0080*/ 	.short	0x0000
        /*0082*/ 	.short	0x0000
        /*0084*/ 	.byte	0x00, 0xf4, 0x21, 0x00


	//----- nvinfo : EIATTR_SPARSE_MMA_MASK
	.align		4
.L_27:
        /*0088*/ 	.byte	0x03, 0x50
        /*008a*/ 	.short	0x0000


	//----- nvinfo : EIATTR_MAXREG_COUNT
	.align		4
        /*008c*/ 	.byte	0x03, 0x1b
        /*008e*/ 	.short	0x00ff


	//----- nvinfo : EIATTR_EXIT_INSTR_OFFSETS
	.align		4
        /*0090*/ 	.byte	0x04, 0x1c
        /*0092*/ 	.short	(.L_29 - .L_28)


	//   ....[0]....
.L_28:
        /*0094*/ 	.word	0x00000420


	//----- nvinfo : EIATTR_REQNTID
	.align		4
.L_29:
        /*0098*/ 	.byte	0x04, 0x10
        /*009a*/ 	.short	(.L_31 - .L_30)
.L_30:
        /*009c*/ 	.word	0x00000080
        /*00a0*/ 	.word	0x00000001
        /*00a4*/ 	.word	0x00000001


	//----- nvinfo : EIATTR_CBANK_PARAM_SIZE
	.align		4
.L_31:
        /*00a8*/ 	.byte	0x03, 0x19
        /*00aa*/ 	.short	0x003c


	//----- nvinfo : EIATTR_PARAM_CBANK
	.align		4
        /*00ac*/ 	.byte	0x04, 0x0a
        /*00ae*/ 	.short	(.L_33 - .L_32)
	.align		4
.L_32:
        /*00b0*/ 	.word	index@(.nv.constant0.triton_poi_fused__native_batch_norm_legit_no_training_add_relu_12)
        /*00b4*/ 	.short	0x0210
        /*00b6*/ 	.short	0x003c


	//----- nvinfo : EIATTR_SW_WAR
	.align		4
.L_33:
        /*00b8*/ 	.byte	0x04, 0x36
        /*00ba*/ 	.short	(.L_35 - .L_34)
.L_34:
        /*00bc*/ 	.word	0x00000008
.L_35:


//--------------------- .nv.callgraph             --------------------------
	.section	.nv.callgraph,"",@"SHT_CUDA_CALLGRAPH"
	.align	4
	.sectionentsize	8
	.align		4
        /*0000*/ 	.word	0x00000000
	.align		4
        /*0004*/ 	.word	0xffffffff
	.align		4
        /*0008*/ 	.word	0x00000000
	.align		4
        /*000c*/ 	.word	0xfffffffe
	.align		4
        /*0010*/ 	.word	0x00000000
	.align		4
        /*0014*/ 	.word	0xfffffffd
	.align		4
        /*0018*/ 	.word	0x00000000
	.align		4
        /*001c*/ 	.word	0xfffffffc


//--------------------- .nv.constant4             --------------------------
	.section	.nv.constant4,"a",@progbits
	.align	8
	.align		8
.nv.constant4:
        /*0000*/ 	.dword	_$_str
	.align		8
        /*0008*/ 	.dword	_$_str_$_2


//--------------------- .text.triton_poi_fused__native_batch_norm_legit_no_training_add_relu_12 --------------------------
	.section	.text.triton_poi_fused__native_batch_norm_legit_no_training_add_relu_12,"ax",@progbits
	.align	128
        .global         triton_poi_fused__native_batch_norm_legit_no_training_add_relu_12
        .type           triton_poi_fused__native_batch_norm_legit_no_training_add_relu_12,@function
        .size           triton_poi_fused__native_batch_norm_legit_no_training_add_relu_12,(.L_x_1 - triton_poi_fused__native_batch_norm_legit_no_training_add_relu_12)
        .other          triton_poi_fused__native_batch_norm_legit_no_training_add_relu_12,@"STO_CUDA_ENTRY STV_DEFAULT"
triton_poi_fused__native_batch_norm_legit_no_training_add_relu_12:
.text.triton_poi_fused__native_batch_norm_legit_no_training_add_relu_12:
[----:B------:R-:W-:Y:S01]  /*0000*/  LDC R1, c[0x0][0x28] ;  /* 0x00000a00ff017b82 */ /* 0x000fe20000000800 */
[----:B------:R-:W1:Y:S07]  /*0010*/  S2R R0, SR_TID.X ;  /* 0x0000000000007919 */ /* 0x000e6e0000002100 */
[----:B------:R-:W2:Y:S01]  /*0020*/  LDC.64 R2, c[0x0][0x220] ;  /* 0x00008800ff027b82 */ /* 0x000ea20000000a00 */
[----:B------:R-:W-:Y:S01]  /*0030*/  ULDC.64 UR4, c[0x0][0x208] ;  /* 0x0000820000047ab9 */ /* 0x000fe20000000a00 */
[----:B------:R-:W3:Y:S06]  /*0040*/  S2R R7, SR_CTAID.X ;  /* 0x0000000000077919 */ /* 0x000eec0000002500 */
[----:B------:R-:W4:Y:S08]  /*0050*/  LDC.64 R8, c[0x0][0x228] ;  /* 0x00008a00ff087b82 */ /* 0x000f300000000a00 */
[----:B------:R-:W5:Y:S08]  /*0060*/  LDC.64 R10, c[0x0][0x230] ;  /* 0x00008c00ff0a7b82 */ /* 0x000f700000000a00 */
[----:B------:R-:W4:Y:S01]  /*0070*/  LDC.64 R12, c[0x0][0x238] ;  /* 0x00008e00ff0c7b82 */ /* 0x000f220000000a00 */
[----:B-1----:R-:W-:-:S02]  /*0080*/  SHF.L.U32 R0, R0, 0x1, RZ ;  /* 0x0000000100007819 */ /* 0x002fc400000006ff */
[----:B---3--:R-:W-:Y:S02]  /*0090*/  SHF.R.S32.HI R5, RZ, 0x17, R7 ;  /* 0x00000017ff057819 */ /* 0x008fe40000011407 */
[----:B------:R-:W-:Y:S02]  /*00a0*/  LOP3.LUT R0, R0, 0xfe, RZ, 0xc0, !PT ;  /* 0x000000fe00007812 */ /* 0x000fe400078ec0ff */
[----:B------:R-:W-:Y:S02]  /*00b0*/  SGXT R5, R5, 0x1 ;  /* 0x000000010505781a */ /* 0x000fe40000000200 */
[----:B------:R-:W-:Y:S02]  /*00c0*/  LEA R0, R7, R0, 0x8 ;  /* 0x0000000007007211 */ /* 0x000fe400078e40ff */
[----:B------:R-:W1:Y:S02]  /*00d0*/  LDC.64 R6, c[0x0][0x218] ;  /* 0x00008600ff067b82 */ /* 0x000e640000000a00 */
[----:B------:R-:W-:-:S04]  /*00e0*/  LEA.HI R5, R5, R0, RZ, 0x6 ;  /* 0x0000000005057211 */ /* 0x000fc800078f30ff */
[----:B------:R-:W-:-:S04]  /*00f0*/  LOP3.LUT R5, R5, 0xffffffc0, RZ, 0xc0, !PT ;  /* 0xffffffc005057812 */ /* 0x000fc800078ec0ff */
[----:B------:R-:W-:Y:S02]  /*0100*/  IADD3 R15, R0, -R5, RZ ;  /* 0x80000005000f7210 */ /* 0x000fe40007ffe0ff */
[----:B------:R-:W3:Y:S03]  /*0110*/  LDC.64 R4, c[0x0][0x210] ;  /* 0x00008400ff047b82 */ /* 0x000ee60000000a00 */
[----:B--2---:R-:W-:-:S06]  /*0120*/  IMAD.WIDE R2, R15, 0x4, R2 ;  /* 0x000000040f027825 */ /* 0x004fcc00078e0202 */
[----:B------:R-:W2:Y:S01]  /*0130*/  LDG.E.EL.64 R2, desc[UR4][R2.64] ;  /* 0x0000000402027981 */ /* 0x000ea2000c2e1b00 */
[----:B-1----:R-:W-:-:S04]  /*0140*/  IMAD.WIDE R6, R15, 0x4, R6 ;  /* 0x000000040f067825 */ /* 0x002fc800078e0206 */
[C---:B----4-:R-:W-:Y:S02]  /*0150*/  IMAD.WIDE R8, R15.reuse, 0x4, R8 ;  /* 0x000000040f087825 */ /* 0x050fe400078e0208 */
[----:B------:R-:W4:Y:S02]  /*0160*/  LDG.E.EL.64 R6, desc[UR4][R6.64] ;  /* 0x0000000406067981 */ /* 0x000f24000c2e1b00 */
[----:B-----5:R-:W-:Y:S02]  /*0170*/  IMAD.WIDE R10, R15, 0x4, R10 ;  /* 0x000000040f0a7825 */ /* 0x020fe400078e020a */
[----:B------:R-:W5:Y:S02]  /*0180*/  LDG.E.EL.64 R8, desc[UR4][R8.64] ;  /* 0x0000000408087981 */ /* 0x000f64000c2e1b00 */
[C---:B---3--:R-:W-:Y:S02]  /*0190*/  IMAD.WIDE R4, R0.reuse, 0x4, R4 ;  /* 0x0000000400047825 */ /* 0x048fe400078e0204 */
[----:B------:R-:W5:Y:S04]  /*01a0*/  LDG.E.EL.64 R10, desc[UR4][R10.64] ;  /* 0x000000040a0a7981 */ /* 0x000f68000c2e1b00 */
[----:B------:R-:W4:Y:S01]  /*01b0*/  LDG.E.64 R4, desc[UR4][R4.64] ;  /* 0x0000000404047981 */ /* 0x000f22000c1e1b00 */
[----:B0-----:R-:W-:-:S06]  /*01c0*/  IMAD.WIDE R12, R0, 0x4, R12 ;  /* 0x00000004000c7825 */ /* 0x001fcc00078e020c */
[----:B------:R-:W3:Y:S01]  /*01d0*/  LDG.E.64 R12, desc[UR4][R12.64] ;  /* 0x000000040c0c7981 */ /* 0x000ee2000c1e1b00 */
[----:B------:R-:W-:Y:S01]  /*01e0*/  HFMA2.MMA R16, -RZ, RZ, 1.625, 0 ;  /* 0x3e800000ff107435 */ /* 0x000fe200000001ff */
[----:B--2---:R-:W-:Y:S01]  /*01f0*/  FADD R2, R2, 9.9999997473787516356e-06 ;  /* 0x3727c5ac02027421 */ /* 0x004fe20000000000 */
[----:B------:R-:W-:-:S03]  /*0200*/  FADD R3, R3, 9.9999997473787516356e-06 ;  /* 0x3727c5ac03037421 */ /* 0x000fc60000000000 */
[----:B------:R-:W0:Y:S08]  /*0210*/  MUFU.SQRT R14, R2 ;  /* 0x00000002000e7308 */ /* 0x000e300000002000 */
[----:B------:R1:W2:Y:S01]  /*0220*/  MUFU.SQRT R15, R3 ;  /* 0x00000003000f7308 */ /* 0x0002a20000002000 */
[C---:B0-----:R-:W-:Y:S02]  /*0230*/  FSETP.GT.AND P0, PT, R14.reuse, 8.50705917302346158658e+37, PT ;  /* 0x7e8000000e00780b */ /* 0x041fe40003f04000 */
[----:B------:R-:W-:Y:S01]  /*0240*/  FSETP.GEU.AND P2, PT, R14, 1.175494350822287508e-38, PT ;  /* 0x008000000e00780b */ /* 0x000fe20003f4e000 */
[----:B-1----:R-:W0:Y:S01]  /*0250*/  LDC.64 R2, c[0x0][0x240] ;  /* 0x00009000ff027b82 */ /* 0x002e220000000a00 */
[----:B--2---:R-:W-:-:S02]  /*0260*/  FSETP.GT.AND P1, PT, R15, 8.50705917302346158658e+37, PT ;  /* 0x7e8000000f00780b */ /* 0x004fc40003f24000 */
[----:B------:R-:W-:-:S07]  /*0270*/  FSETP.GEU.AND P3, PT, R15, 1.175494350822287508e-38, PT ;  /* 0x008000000f00780b */ /* 0x000fce0003f6e000 */
[----:B------:R-:W-:-:S04]  /*0280*/  @P0 FMUL R14, R14, 0.25 ;  /* 0x3e8000000e0e0820 */ /* 0x000fc80000400000 */
[----:B------:R-:W-:Y:S01]  /*0290*/  @!P2 FMUL R14, R14, 16777216 ;  /* 0x4b8000000e0ea820 */ /* 0x000fe20000400000 */
[----:B------:R-:W-:-:S04]  /*02a0*/  @P1 FMUL R15, R15, 0.25 ;  /* 0x3e8000000f0f1820 */ /* 0x000fc80000400000 */
[----:B------:R-:W-:Y:S01]  /*02b0*/  @!P3 FMUL R15, R15, 16777216 ;  /* 0x4b8000000f0fb820 */ /* 0x000fe20000400000 */
[----:B------:R-:W1:Y:S01]  /*02c0*/  MUFU.RCP R14, R14 ;  /* 0x0000000e000e7308 */ /* 0x000e620000001000 */
[----:B------:R-:W-:-:S07]  /*02d0*/  FSEL R17, R16, 1, P0 ;  /* 0x3f80000010117808 */ /* 0x000fce0000000000 */
[----:B------:R-:W2:Y:S01]  /*02e0*/  MUFU.RCP R15, R15 ;  /* 0x0000000f000f7308 */ /* 0x000ea20000001000 */
[----:B------:R-:W-:Y:S01]  /*02f0*/  FSEL R16, R16, 1, P1 ;  /* 0x3f80000010107808 */ /* 0x000fe20000800000 */
[----:B------:R-:W-:Y:S01]  /*0300*/  @!P2 FMUL R17, R17, 16777216 ;  /* 0x4b8000001111a820 */ /* 0x000fe20000400000 */
[----:B----4-:R-:W-:-:S03]  /*0310*/  FADD R4, R4, -R6 ;  /* 0x8000000604047221 */ /* 0x010fc60000000000 */
[----:B------:R-:W-:Y:S01]  /*0320*/  @!P3 FMUL R16, R16, 16777216 ;  /* 0x4b8000001010b820 */ /* 0x000fe20000400000 */
[----:B-1----:R-:W-:Y:S01]  /*0330*/  FMUL R17, R14, R17 ;  /* 0x000000110e117220 */ /* 0x002fe20000400000 */
[----:B------:R-:W-:-:S03]  /*0340*/  FADD R5, R5, -R7 ;  /* 0x8000000705057221 */ /* 0x000fc60000000000 */
[----:B------:R-:W-:Y:S01]  /*0350*/  FMUL R17, R4, R17 ;  /* 0x0000001104117220 */ /* 0x000fe20000400000 */
[----:B--2---:R-:W-:-:S03]  /*0360*/  FMUL R16, R15, R16 ;  /* 0x000000100f107220 */ /* 0x004fc60000400000 */
[----:B-----5:R-:W-:Y:S01]  /*0370*/  FFMA R17, R8, R17, R10 ;  /* 0x0000001108117223 */ /* 0x020fe2000000000a */
[----:B------:R-:W-:-:S04]  /*0380*/  FMUL R16, R5, R16 ;  /* 0x0000001005107220 */ /* 0x000fc80000400000 */
[----:B------:R-:W-:Y:S01]  /*0390*/  FFMA R16, R9, R16, R11 ;  /* 0x0000001009107223 */ /* 0x000fe2000000000b */
[----:B---3--:R-:W-:Y:S01]  /*03a0*/  FSETP.GEU.AND P0, PT, R17, -R12, PT ;  /* 0x8000000c1100720b */ /* 0x008fe20003f0e000 */
[----:B------:R-:W-:Y:S02]  /*03b0*/  FADD R12, R12, R17 ;  /* 0x000000110c0c7221 */ /* 0x000fe40000000000 */
[----:B------:R-:W-:Y:S01]  /*03c0*/  FADD R4, R13, R16 ;  /* 0x000000100d047221 */ /* 0x000fe20000000000 */
[----:B------:R-:W-:Y:S01]  /*03d0*/  FSETP.GEU.AND P1, PT, R16, -R13, PT ;  /* 0x8000000d1000720b */ /* 0x000fe20003f2e000 */
[----:B0-----:R-:W-:Y:S01]  /*03e0*/  IMAD.WIDE R2, R0, 0x4, R2 ;  /* 0x0000000400027825 */ /* 0x001fe200078e0202 */
[----:B------:R-:W-:Y:S02]  /*03f0*/  FSEL R12, R12, RZ, P0 ;  /* 0x000000ff0c0c7208 */ /* 0x000fe40000000000 */
[----:B------:R-:W-:-:S05]  /*0400*/  FSEL R13, R4, RZ, P1 ;  /* 0x000000ff040d7208 */ /* 0x000fca0000800000 */
[----:B------:R-:W-:Y:S01]  /*0410*/  STG.E.64 desc[UR4][R2.64], R12 ;  /* 0x0000000c02007986 */ /* 0x000fe2000c101b04 */
[----:B------:R-:W-:Y:S05]  /*0420*/  EXIT ;  /* 0x000000000000794d */ /* 0x000fea0003800000 */
.L_x_0:
[----:B------:R-:W-:-:S00]  /*0430*/  BRA `(.L_x_0) ;  /* 0xfffffffc00fc7947 */ /* 0x000fc0000383ffff */
[----:B------:R-:W-:-:S00]  /*0440*/  NOP ;  /* 0x0000000000007918 */ /* 0x000fc00000000000 */
        /* <DEDUP_REMOVED lines=11> */
.L_x_1:


//--------------------- .nv.global.init           --------------------------
	.section	.nv.global.init,"aw",@progbits
.nv.global.init:
	.type		_$_str,@object
	.size		_$_str,(_$_str_$_2 - _$_str)
_$_str:
        /*0000*/ 	.byte	0x5f, 0x5f, 0x43, 0x55, 0x44, 0x41, 0x5f, 0x46, 0x54, 0x5a, 0x00
	.type		_$_str_$_2,@object
	.size		_$_str_$_2,(.L_1 - _$_str_$_2)
_$_str_$_2:
        /*000b*/ 	.byte	0x5f, 0x5f, 0x43, 0x55, 0x44, 0x41, 0x5f, 0x50, 0x52, 0x45, 0x43, 0x5f, 0x53, 0x51, 0x52, 0x54
        /*001b*/ 	.byte	0x00
.L_1:


//--------------------- .nv.constant0.triton_poi_fused__native_batch_norm_legit_no_training_add_relu_12 --------------------------
	.section	.nv.constant0.triton_poi_fused__native_batch_norm_legit_no_training_add_relu_12,"a",@progbits
	.sectionflags	@""
	.align	4
.nv.constant0.triton_poi_fused__native_batch_norm_legit_no_training_add_relu_12:
	.zero		588
